//
// Generated by NVIDIA NVVM Compiler
//
// Compiler Build ID: CL-36424714
// Cuda compilation tools, release 13.0, V13.0.88
// Based on NVVM 20.0.0
//

.version 9.0
.target sm_100
.address_size 64

	// .globl	_Z11silu_kernelPKfPfi

.visible .entry _Z11silu_kernelPKfPfi(
	.param .u64 .ptr .align 1 _Z11silu_kernelPKfPfi_param_0,
	.param .u64 .ptr .align 1 _Z11silu_kernelPKfPfi_param_1,
	.param .u32 _Z11silu_kernelPKfPfi_param_2
)
{
	.reg .pred 	%p<2>;
	.reg .b32 	%r<5>;
	.reg .b32 	%f<6>;
	.reg .b64 	%rd<10>;

	ld.param.u64 	%rd2, [_Z11silu_kernelPKfPfi_param_0];
	ld.param.u64 	%rd3, [_Z11silu_kernelPKfPfi_param_1];
	ld.param.s32 	%rd4, [_Z11silu_kernelPKfPfi_param_2];
	mov.u32 	%r1, %ctaid.x;
	shl.b32 	%r2, %r1, 8;
	mov.u32 	%r3, %tid.x;
	add.s32 	%r4, %r2, %r3;
	cvt.u64.u32 	%rd1, %r4;
	setp.ge.u64 	%p1, %rd1, %rd4;
	@%p1 bra 	$L__BB0_2;
	cvta.to.global.u64 	%rd5, %rd2;
	cvta.to.global.u64 	%rd6, %rd3;
	shl.b64 	%rd7, %rd1, 2;
	add.s64 	%rd8, %rd5, %rd7;
	ld.global.f32 	%f1, [%rd8];
	mul.f32 	%f2, %f1, 0fBFB8AA3B;
	ex2.approx.f32 	%f3, %f2;
	add.f32 	%f4, %f3, 0f3F800000;
	div.rn.f32 	%f5, %f1, %f4;
	add.s64 	%rd9, %rd6, %rd7;
	st.global.f32 	[%rd9], %f5;
$L__BB0_2:
	ret;

}


// ===== COMPILED SASS (sm_100) =====

	.target	sm_100

	.elftype	@"ET_EXEC"


//--------------------- .note.nv.tkinfo           --------------------------
	.section	.note.nv.tkinfo,"",@"SHT_NOTE"
	.sectionflags	@"SHF_NOTE_NV_TKINFO"
	.tkinfo
        /*0018*/ 	.word	0x00000002
        /*0030*/ 	.string	""
        /*0030*/ 	.string	"ptxas"
        /*0030*/ 	.string	"Cuda compilation tools, release 13.0, V13.0.88"
        /*0030*/ 	.string	"Build cuda_13.0.r13.0/compiler.36424714_0"
        /*0030*/ 	.string	"-arch sm_100 -m 64 "



//--------------------- .note.nv.cuinfo           --------------------------
	.section	.note.nv.cuinfo,"",@"SHT_NOTE"
	.sectionflags	@"SHF_NOTE_NV_CUINFO"
        /*0018*/ 	.short	0x0002
        /*001a*/ 	.short	0x0064
        /*001c*/ 	.short	0x0082
	.zero		2


//--------------------- .nv.info                  --------------------------
	.section	.nv.info,"",@"SHT_CUDA_INFO"
	.align	4


	//----- nvinfo : EIATTR_REGCOUNT
	.align		4
        /*0000*/ 	.byte	0x04, 0x2f
        /*0002*/ 	.short	(.L_1 - .L_0)
	.align		4
.L_0:
        /*0004*/ 	.word	index@(_Z11silu_kernelPKfPfi)
        /*0008*/ 	.word	0x00000011


	//----- nvinfo : EIATTR_FRAME_SIZE
	.align		4
.L_1:
        /*000c*/ 	.byte	0x04, 0x11
        /*000e*/ 	.short	(.L_3 - .L_2)
	.align		4
.L_2:
        /*0010*/ 	.word	index@($__internal_0_$__cuda_sm3x_div_rn_noftz_f32_slowpath)
        /*0014*/ 	.word	0x00000000


	//----- nvinfo : EIATTR_FRAME_SIZE
	.align		4
.L_3:
        /*0018*/ 	.byte	0x04, 0x11
        /*001a*/ 	.short	(.L_5 - .L_4)
	.align		4
.L_4:
        /*001c*/ 	.word	index@(_Z11silu_kernelPKfPfi)
        /*0020*/ 	.word	0x00000000


	//----- nvinfo : EIATTR_MIN_STACK_SIZE
	.align		4
.L_5:
        /*0024*/ 	.byte	0x04, 0x12
        /*0026*/ 	.short	(.L_7 - .L_6)
	.align		4
.L_6:
        /*0028*/ 	.word	index@(_Z11silu_kernelPKfPfi)
        /*002c*/ 	.word	0x00000000
.L_7:


//--------------------- .nv.compat                --------------------------
	.section	.nv.compat,"",@"SHT_CUDA_COMPAT_INFO"
	.align	4
        /*0000*/ 	.byte	0x02, 0x09, 0x00, 0x00, 0x02, 0x02, 0x01, 0x00, 0x02, 0x05, 0x05, 0x00, 0x03, 0x07, 0x01, 0x01
        /*0010*/ 	.byte	0x02, 0x03, 0x00, 0x00, 0x02, 0x06, 0x01, 0x00, 0x04, 0x0b, 0x08, 0x00, 0x01, 0x00, 0x00, 0x00
        /*0020*/ 	.byte	0x00, 0x00, 0x00, 0x00


//--------------------- .nv.info._Z11silu_kernelPKfPfi --------------------------
	.section	.nv.info._Z11silu_kernelPKfPfi,"",@"SHT_CUDA_INFO"
	.sectionflags	@""
	.align	4


	//----- nvinfo : EIATTR_CUDA_API_VERSION
	.align		4
        /*0000*/ 	.byte	0x04, 0x37
        /*0002*/ 	.short	(.L_9 - .L_8)
.L_8:
        /*0004*/ 	.word	0x00000082


	//----- nvinfo : EIATTR_KPARAM_INFO
	.align		4
.L_9:
        /*0008*/ 	.byte	0x04, 0x17
        /*000a*/ 	.short	(.L_11 - .L_10)
.L_10:
        /*000c*/ 	.word	0x00000000
        /*0010*/ 	.short	0x0002
        /*0012*/ 	.short	0x0010
        /*0014*/ 	.byte	0x00, 0xf0, 0x11, 0x00


	//----- nvinfo : EIATTR_KPARAM_INFO
	.align		4
.L_11:
        /*0018*/ 	.byte	0x04, 0x17
        /*001a*/ 	.short	(.L_13 - .L_12)
.L_12:
        /*001c*/ 	.word	0x00000000
        /*0020*/ 	.short	0x0001
        /*0022*/ 	.short	0x0008
        /*0024*/ 	.byte	0x00, 0xf5, 0x21, 0x00


	//----- nvinfo : EIATTR_KPARAM_INFO
	.align		4
.L_13:
        /*0028*/ 	.byte	0x04, 0x17
        /*002a*/ 	.short	(.L_15 - .L_14)
.L_14:
        /*002c*/ 	.word	0x00000000
        /*0030*/ 	.short	0x0000
        /*0032*/ 	.short	0x0000
        /*0034*/ 	.byte	0x00, 0xf5, 0x21, 0x00


	//----- nvinfo : EIATTR_SPARSE_MMA_MASK
	.align		4
.L_15:
        /*0038*/ 	.byte	0x03, 0x50
        /*003a*/ 	.short	0x0000


	//----- nvinfo : EIATTR_MAXREG_COUNT
	.align		4
        /*003c*/ 	.byte	0x03, 0x1b
        /*003e*/ 	.short	0x00ff


	//----- nvinfo : EIATTR_MERCURY_ISA_VERSION
	.align		4
        /*0040*/ 	.byte	0x03, 0x5f
        /*0042*/ 	.short	0x0101


	//----- nvinfo : EIATTR_VRC_CTA_INIT_COUNT
	.align		4
        /*0044*/ 	.byte	0x02, 0x4a
	.zero		1
	.zero		1


	//----- nvinfo : EIATTR_EXIT_INSTR_OFFSETS
	.align		4
        /*0048*/ 	.byte	0x04, 0x1c
        /*004a*/ 	.short	(.L_17 - .L_16)


	//   ....[0]....
.L_16:
        /*004c*/ 	.word	0x00000080


	//   ....[1]....
        /*0050*/ 	.word	0x00000270


	//----- nvinfo : EIATTR_CRS_STACK_SIZE
	.align		4
.L_17:
        /*0054*/ 	.byte	0x04, 0x1e
        /*0056*/ 	.short	(.L_19 - .L_18)
.L_18:
        /*0058*/ 	.word	0x00000000


	//----- nvinfo : EIATTR_CBANK_PARAM_SIZE
	.align		4
.L_19:
        /*005c*/ 	.byte	0x03, 0x19
        /*005e*/ 	.short	0x0014


	//----- nvinfo : EIATTR_PARAM_CBANK
	.align		4
        /*0060*/ 	.byte	0x04, 0x0a
        /*0062*/ 	.short	(.L_21 - .L_20)
	.align		4
.L_20:
        /*0064*/ 	.word	index@(.nv.constant0._Z11silu_kernelPKfPfi)
        /*0068*/ 	.short	0x0380
        /*006a*/ 	.short	0x0014


	//----- nvinfo : EIATTR_SW_WAR
	.align		4
.L_21:
        /*006c*/ 	.byte	0x04, 0x36
        /*006e*/ 	.short	(.L_23 - .L_22)
.L_22:
        /*0070*/ 	.word	0x00000008
.L_23:


//--------------------- .nv.callgraph             --------------------------
	.section	.nv.callgraph,"",@"SHT_CUDA_CALLGRAPH"
	.align	4
	.sectionentsize	8
	.align		4
        /*0000*/ 	.word	0x00000000
	.align		4
        /*0004*/ 	.word	0xffffffff
	.align		4
        /*0008*/ 	.word	0x00000000
	.align		4
        /*000c*/ 	.word	0xfffffffe
	.align		4
        /*0010*/ 	.word	0x00000000
	.align		4
        /*0014*/ 	.word	0xfffffffd
	.align		4
        /*0018*/ 	.word	0x00000000
	.align		4
        /*001c*/ 	.word	0xfffffffc


//--------------------- .text._Z11silu_kernelPKfPfi --------------------------
	.section	.text._Z11silu_kernelPKfPfi,"ax",@progbits
	.align	128
        .global         _Z11silu_kernelPKfPfi
        .type           _Z11silu_kernelPKfPfi,@function
        .size           _Z11silu_kernelPKfPfi,(.L_x_14 - _Z11silu_kernelPKfPfi)
        .other          _Z11silu_kernelPKfPfi,@"STO_CUDA_ENTRY STV_DEFAULT"
_Z11silu_kernelPKfPfi:
.text._Z11silu_kernelPKfPfi:
[----:B------:R-:W-:Y:S01]  /*0000*/  LDC R1, c[0x0][0x37c] ;  /* 0x0000df00ff017b82 */ /* 0x000fe20000000800 */
[----:B------:R-:W0:Y:S01]  /*0010*/  S2R R2, SR_CTAID.X ;  /* 0x0000000000027919 */ /* 0x000e220000002500 */
[----:B------:R-:W1:Y:S01]  /*0020*/  LDCU UR5, c[0x0][0x390] ;  /* 0x00007200ff0577ac */ /* 0x000e620008000800 */
[----:B------:R-:W0:Y:S01]  /*0030*/  S2R R3, SR_TID.X ;  /* 0x0000000000037919 */ /* 0x000e220000002100 */
[----:B-1----:R-:W-:Y:S01]  /*0040*/  USHF.R.S32.HI UR4, URZ, 0x1f, UR5 ;  /* 0x0000001fff047899 */ /* 0x002fe20008011405 */
[----:B0-----:R-:W-:-:S05]  /*0050*/  IMAD R2, R2, 0x100, R3 ;  /* 0x0000010002027824 */ /* 0x001fca00078e0203 */
[----:B------:R-:W-:-:S04]  /*0060*/  ISETP.GE.U32.AND P0, PT, R2, UR5, PT ;  /* 0x0000000502007c0c */ /* 0x000fc8000bf06070 */
[----:B------:R-:W-:-:S13]  /*0070*/  ISETP.GE.U32.AND.EX P0, PT, RZ, UR4, PT, P0 ;  /* 0x00000004ff007c0c */ /* 0x000fda000bf06100 */
[----:B------:R-:W-:Y:S05]  /*0080*/  @P0 EXIT ;  /* 0x000000000000094d */ /* 0x000fea0003800000 */
[----:B------:R-:W0:Y:S01]  /*0090*/  LDCU.64 UR6, c[0x0][0x380] ;  /* 0x00007000ff0677ac */ /* 0x000e220008000a00 */
[----:B------:R-:W-:Y:S01]  /*00a0*/  IMAD.SHL.U32 R4, R2, 0x4, RZ ;  /* 0x0000000402047824 */ /* 0x000fe200078e00ff */
[----:B------:R-:W-:Y:S01]  /*00b0*/  SHF.R.U32.HI R2, RZ, 0x1e, R2 ;  /* 0x0000001eff027819 */ /* 0x000fe20000011602 */
[----:B------:R-:W1:Y:S03]  /*00c0*/  LDCU.64 UR4, c[0x0][0x358] ;  /* 0x00006b00ff0477ac */ /* 0x000e660008000a00 */
[----:B0-----:R-:W-:-:S04]  /*00d0*/  IADD3 R6, P0, PT, R4, UR6, RZ ;  /* 0x0000000604067c10 */ /* 0x001fc8000ff1e0ff */
[----:B------:R-:W-:-:S05]  /*00e0*/  IADD3.X R7, PT, PT, R2, UR7, RZ, P0, !PT ;  /* 0x0000000702077c10 */ /* 0x000fca00087fe4ff */
[----:B-1----:R-:W2:Y:S01]  /*00f0*/  LDG.E R0, desc[UR4][R6.64] ;  /* 0x0000000406007981 */ /* 0x002ea2000c1e1900 */
[----:B------:R-:W-:Y:S01]  /*0100*/  BSSY.RECONVERGENT B0, `(.L_x_0) ;  /* 0x0000012000007945 */ /* 0x000fe20003800200 */
[----:B--2---:R-:W-:-:S05]  /*0110*/  FMUL R3, R0, -1.4426950216293334961 ;  /* 0xbfb8aa3b00037820 */ /* 0x004fca0000400000 */
[----:B------:R-:W-:-:S13]  /*0120*/  FSETP.GEU.AND P0, PT, R3, -126, PT ;  /* 0xc2fc00000300780b */ /* 0x000fda0003f0e000 */
[----:B------:R-:W-:-:S04]  /*0130*/  @!P0 FMUL R3, R3, 0.5 ;  /* 0x3f00000003038820 */ /* 0x000fc80000400000 */
[----:B------:R-:W0:Y:S02]  /*0140*/  MUFU.EX2 R5, R3 ;  /* 0x0000000300057308 */ /* 0x000e240000000800 */
[----:B0-----:R-:W-:-:S04]  /*0150*/  @!P0 FMUL R5, R5, R5 ;  /* 0x0000000505058220 */ /* 0x001fc80000400000 */
[----:B------:R-:W-:-:S04]  /*0160*/  FADD R5, R5, 1 ;  /* 0x3f80000005057421 */ /* 0x000fc80000000000 */
[----:B------:R-:W0:Y:S08]  /*0170*/  MUFU.RCP R8, R5 ;  /* 0x0000000500087308 */ /* 0x000e300000001000 */
[----:B------:R-:W1:Y:S01]  /*0180*/  FCHK P0, R0, R5 ;  /* 0x0000000500007302 */ /* 0x000e620000000000 */
[----:B0-----:R-:W-:-:S04]  /*0190*/  FFMA R9, -R5, R8, 1 ;  /* 0x3f80000005097423 */ /* 0x001fc80000000108 */
[----:B------:R-:W-:-:S04]  /*01a0*/  FFMA R9, R8, R9, R8 ;  /* 0x0000000908097223 */ /* 0x000fc80000000008 */
[----:B------:R-:W-:-:S04]  /*01b0*/  FFMA R6, R0, R9, RZ ;  /* 0x0000000900067223 */ /* 0x000fc800000000ff */
[----:B------:R-:W-:-:S04]  /*01c0*/  FFMA R7, -R5, R6, R0 ;  /* 0x0000000605077223 */ /* 0x000fc80000000100 */
[----:B------:R-:W-:Y:S01]  /*01d0*/  FFMA R7, R9, R7, R6 ;  /* 0x0000000709077223 */ /* 0x000fe20000000006 */
[----:B-1----:R-:W-:Y:S06]  /*01e0*/  @!P0 BRA `(.L_x_1) ;  /* 0x00000000000c8947 */ /* 0x002fec0003800000 */
[----:B------:R-:W-:-:S07]  /*01f0*/  MOV R6, 0x210 ;  /* 0x0000021000067802 */ /* 0x000fce0000000f00 */
[----:B------:R-:W-:Y:S05]  /*0200*/  CALL.REL.NOINC `($__internal_0_$__cuda_sm3x_div_rn_noftz_f32_slowpath) ;  /* 0x00000000001c7944 */ /* 0x000fea0003c00000 */
[----:B------:R-:W-:-:S07]  /*0210*/  IMAD.MOV.U32 R7, RZ, RZ, R0 ;  /* 0x000000ffff077224 */ /* 0x000fce00078e0000 */
.L_x_1:
[----:B------:R-:W-:Y:S05]  /*0220*/  BSYNC.RECONVERGENT B0 ;  /* 0x0000000000007941 */ /* 0x000fea0003800200 */
.L_x_0:
[----:B------:R-:W0:Y:S02]  /*0230*/  LDCU.64 UR6, c[0x0][0x388] ;  /* 0x00007100ff0677ac */ /* 0x000e240008000a00 */
[----:B0-----:R-:W-:-:S04]  /*0240*/  IADD3 R4, P0, PT, R4, UR6, RZ ;  /* 0x0000000604047c10 */ /* 0x001fc8000ff1e0ff */
[----:B------:R-:W-:-:S05]  /*0250*/  IADD3.X R5, PT, PT, R2, UR7, RZ, P0, !PT ;  /* 0x0000000702057c10 */ /* 0x000fca00087fe4ff */
[----:B------:R-:W-:Y:S01]  /*0260*/  STG.E desc[UR4][R4.64], R7 ;  /* 0x0000000704007986 */ /* 0x000fe2000c101904 */
[----:B------:R-:W-:Y:S05]  /*0270*/  EXIT ;  /* 0x000000000000794d */ /* 0x000fea0003800000 */
        .weak           $__internal_0_$__cuda_sm3x_div_rn_noftz_f32_slowpath
        .type           $__internal_0_$__cuda_sm3x_div_rn_noftz_f32_slowpath,@function
        .size           $__internal_0_$__cuda_sm3x_div_rn_noftz_f32_slowpath,(.L_x_14 - $__internal_0_$__cuda_sm3x_div_rn_noftz_f32_slowpath)
$__internal_0_$__cuda_sm3x_div_rn_noftz_f32_slowpath:
[----:B------:R-:W-:Y:S01]  /*0280*/  SHF.R.U32.HI R7, RZ, 0x17, R5 ;  /* 0x00000017ff077819 */ /* 0x000fe20000011605 */
[----:B------:R-:W-:Y:S01]  /*0290*/  BSSY.RECONVERGENT B1, `(.L_x_2) ;  /* 0x0000064000017945 */ /* 0x000fe20003800200 */
[--C-:B------:R-:W-:Y:S01]  /*02a0*/  SHF.R.U32.HI R3, RZ, 0x17, R0.reuse ;  /* 0x00000017ff037819 */ /* 0x100fe20000011600 */
[----:B------:R-:W-:Y:S01]  /*02b0*/  IMAD.MOV.U32 R9, RZ, RZ, R0 ;  /* 0x000000ffff097224 */ /* 0x000fe200078e0000 */
[----:B------:R-:W-:Y:S02]  /*02c0*/  LOP3.LUT R8, R7, 0xff, RZ, 0xc0, !PT ;  /* 0x000000ff07087812 */ /* 0x000fe400078ec0ff */
[----:B------:R-:W-:-:S03]  /*02d0*/  LOP3.LUT R7, R3, 0xff, RZ, 0xc0, !PT ;  /* 0x000000ff03077812 */ /* 0x000fc600078ec0ff */
[----:B------:R-:W-:Y:S02]  /*02e0*/  VIADD R12, R8, 0xffffffff ;  /* 0xffffffff080c7836 */ /* 0x000fe40000000000 */
[----:B------:R-:W-:-:S03]  /*02f0*/  VIADD R11, R7, 0xffffffff ;  /* 0xffffffff070b7836 */ /* 0x000fc60000000000 */
[----:B------:R-:W-:-:S04]  /*0300*/  ISETP.GT.U32.AND P0, PT, R12, 0xfd, PT ;  /* 0x000000fd0c00780c */ /* 0x000fc80003f04070 */
[----:B------:R-:W-:-:S13]  /*0310*/  ISETP.GT.U32.OR P0, PT, R11, 0xfd, P0 ;  /* 0x000000fd0b00780c */ /* 0x000fda0000704470 */
[----:B------:R-:W-:Y:S01]  /*0320*/  @!P0 IMAD.MOV.U32 R10, RZ, RZ, RZ ;  /* 0x000000ffff0a8224 */ /* 0x000fe200078e00ff */
[----:B------:R-:W-:Y:S06]  /*0330*/  @!P0 BRA `(.L_x_3) ;  /* 0x0000000000608947 */ /* 0x000fec0003800000 */
[----:B------:R-:W-:Y:S01]  /*0340*/  FSETP.GTU.FTZ.AND P0, PT, |R0|, +INF , PT ;  /* 0x7f8000000000780b */ /* 0x000fe20003f1c200 */
[----:B------:R-:W-:Y:S01]  /*0350*/  IMAD.MOV.U32 R3, RZ, RZ, R5 ;  /* 0x000000ffff037224 */ /* 0x000fe200078e0005 */
[----:B------:R-:W-:-:S04]  /*0360*/  FSETP.GTU.FTZ.AND P1, PT, |R5|, +INF , PT ;  /* 0x7f8000000500780b */ /* 0x000fc80003f3c200 */
[----:B------:R-:W-:-:S13]  /*0370*/  PLOP3.LUT P0, PT, P0, P1, PT, 0xf8, 0x8f ;  /* 0x00000000008f781c */ /* 0x000fda0000703f70 */
[----:B------:R-:W-:Y:S05]  /*0380*/  @P0 BRA `(.L_x_4) ;  /* 0x00000004004c0947 */ /* 0x000fea0003800000 */
[----:B------:R-:W-:-:S13]  /*0390*/  LOP3.LUT P0, RZ, R5, 0x7fffffff, R9, 0xc8, !PT ;  /* 0x7fffffff05ff7812 */ /* 0x000fda000780c809 */
[----:B------:R-:W-:Y:S05]  /*03a0*/  @!P0 BRA `(.L_x_5) ;  /* 0x00000004003c8947 */ /* 0x000fea0003800000 */
[C---:B------:R-:W-:Y:S02]  /*03b0*/  FSETP.NEU.FTZ.AND P2, PT, |R0|.reuse, +INF , PT ;  /* 0x7f8000000000780b */ /* 0x040fe40003f5d200 */
[----:B------:R-:W-:Y:S02]  /*03c0*/  FSETP.NEU.FTZ.AND P1, PT, |R3|, +INF , PT ;  /* 0x7f8000000300780b */ /* 0x000fe40003f3d200 */
[----:B------:R-:W-:-:S11]  /*03d0*/  FSETP.NEU.FTZ.AND P0, PT, |R0|, +INF , PT ;  /* 0x7f8000000000780b */ /* 0x000fd60003f1d200 */
[----:B------:R-:W-:Y:S05]  /*03e0*/  @!P1 BRA !P2, `(.L_x_5) ;  /* 0x00000004002c9947 */ /* 0x000fea0005000000 */
[----:B------:R-:W-:-:S04]  /*03f0*/  LOP3.LUT P2, RZ, R9, 0x7fffffff, RZ, 0xc0, !PT ;  /* 0x7fffffff09ff7812 */ /* 0x000fc8000784c0ff */
[----:B------:R-:W-:-:S13]  /*0400*/  PLOP3.LUT P1, PT, P1, P2, PT, 0x2f, 0xf2 ;  /* 0x0000000000f2781c */ /* 0x000fda0000f24577 */
[----:B------:R-:W-:Y:S05]  /*0410*/  @P1 BRA `(.L_x_6) ;  /* 0x0000000400181947 */ /* 0x000fea0003800000 */
[----:B------:R-:W-:-:S04]  /*0420*/  LOP3.LUT P1, RZ, R5, 0x7fffffff, RZ, 0xc0, !PT ;  /* 0x7fffffff05ff7812 */ /* 0x000fc8000782c0ff */
[----:B------:R-:W-:-:S13]  /*0430*/  PLOP3.LUT P0, PT, P0, P1, PT, 0x2f, 0xf2 ;  /* 0x0000000000f2781c */ /* 0x000fda0000702577 */
[----:B------:R-:W-:Y:S05]  /*0440*/  @P0 BRA `(.L_x_7) ;  /* 0x0000000400000947 */ /* 0x000fea0003800000 */
[----:B------:R-:W-:Y:S02]  /*0450*/  ISETP.GE.AND P0, PT, R11, RZ, PT ;  /* 0x000000ff0b00720c */ /* 0x000fe40003f06270 */
[----:B------:R-:W-:-:S11]  /*0460*/  ISETP.GE.AND P1, PT, R12, RZ, PT ;  /* 0x000000ff0c00720c */ /* 0x000fd60003f26270 */
[----:B------:R-:W-:Y:S02]  /*0470*/  @P0 IMAD.MOV.U32 R10, RZ, RZ, RZ ;  /* 0x000000ffff0a0224 */ /* 0x000fe400078e00ff */
[----:B------:R-:W-:Y:S01]  /*0480*/  @!P0 FFMA R9, R0, 1.84467440737095516160e+19, RZ ;  /* 0x5f80000000098823 */ /* 0x000fe200000000ff */
[----:B------:R-:W-:Y:S02]  /*0490*/  @!P0 IMAD.MOV.U32 R10, RZ, RZ, -0x40 ;  /* 0xffffffc0ff0a8424 */ /* 0x000fe400078e00ff */
[----:B------:R-:W-:Y:S02]  /*04a0*/  @!P1 FFMA R5, R3, 1.84467440737095516160e+19, RZ ;  /* 0x5f80000003059823 */ /* 0x000fe400000000ff */
[----:B------:R-:W-:-:S07]  /*04b0*/  @!P1 VIADD R10, R10, 0x40 ;  /* 0x000000400a0a9836 */ /* 0x000fce0000000000 */
.L_x_3:
[----:B------:R-:W-:Y:S01]  /*04c0*/  LEA R0, R8, 0xc0800000, 0x17 ;  /* 0xc080000008007811 */ /* 0x000fe200078eb8ff */
[----:B------:R-:W-:Y:S01]  /*04d0*/  VIADD R7, R7, 0xffffff81 ;  /* 0xffffff8107077836 */ /* 0x000fe20000000000 */
[----:B------:R-:W-:Y:S03]  /*04e0*/  BSSY.RECONVERGENT B2, `(.L_x_8) ;  /* 0x0000035000027945 */ /* 0x000fe60003800200 */
[----:B------:R-:W-:Y:S02]  /*04f0*/  IMAD.IADD R5, R5, 0x1, -R0 ;  /* 0x0000000105057824 */ /* 0x000fe400078e0a00 */
[C---:B------:R-:W-:Y:S01]  /*0500*/  IMAD R0, R7.reuse, -0x800000, R9 ;  /* 0xff80000007007824 */ /* 0x040fe200078e0209 */
[----:B------:R-:W-:Y:S01]  /*0510*/  IADD3 R7, PT, PT, R7, 0x7f, -R8 ;  /* 0x0000007f07077810 */ /* 0x000fe20007ffe808 */
[----:B------:R-:W0:Y:S01]  /*0520*/  MUFU.RCP R3, R5 ;  /* 0x0000000500037308 */ /* 0x000e220000001000 */
[----:B------:R-:W-:-:S03]  /*0530*/  FADD.FTZ R11, -R5, -RZ ;  /* 0x800000ff050b7221 */ /* 0x000fc60000010100 */
[----:B------:R-:W-:Y:S02]  /*0540*/  IMAD.IADD R7, R7, 0x1, R10 ;  /* 0x0000000107077824 */ /* 0x000fe400078e020a */
[----:B0-----:R-:W-:-:S04]  /*0550*/  FFMA R12, R3, R11, 1 ;  /* 0x3f800000030c7423 */ /* 0x001fc8000000000b */
[----:B------:R-:W-:-:S04]  /*0560*/  FFMA R14, R3, R12, R3 ;  /* 0x0000000c030e7223 */ /* 0x000fc80000000003 */
[----:B------:R-:W-:-:S04]  /*0570*/  FFMA R3, R0, R14, RZ ;  /* 0x0000000e00037223 */ /* 0x000fc800000000ff */
[----:B------:R-:W-:-:S04]  /*0580*/  FFMA R12, R11, R3, R0 ;  /* 0x000000030b0c7223 */ /* 0x000fc80000000000 */
[----:B------:R-:W-:-:S04]  /*0590*/  FFMA R9, R14, R12, R3 ;  /* 0x0000000c0e097223 */ /* 0x000fc80000000003 */
[----:B------:R-:W-:-:S04]  /*05a0*/  FFMA R12, R11, R9, R0 ;  /* 0x000000090b0c7223 */ /* 0x000fc80000000000 */
[----:B------:R-:W-:-:S05]  /*05b0*/  FFMA R0, R14, R12, R9 ;  /* 0x0000000c0e007223 */ /* 0x000fca0000000009 */
[----:B------:R-:W-:-:S04]  /*05c0*/  SHF.R.U32.HI R3, RZ, 0x17, R0 ;  /* 0x00000017ff037819 */ /* 0x000fc80000011600 */
[----:B------:R-:W-:-:S05]  /*05d0*/  LOP3.LUT R3, R3, 0xff, RZ, 0xc0, !PT ;  /* 0x000000ff03037812 */ /* 0x000fca00078ec0ff */
[----:B------:R-:W-:-:S04]  /*05e0*/  IMAD.IADD R11, R3, 0x1, R7 ;  /* 0x00000001030b7824 */ /* 0x000fc800078e0207 */
[----:B------:R-:W-:-:S05]  /*05f0*/  VIADD R3, R11, 0xffffffff ;  /* 0xffffffff0b037836 */ /* 0x000fca0000000000 */
[----:B------:R-:W-:-:S13]  /*0600*/  ISETP.GE.U32.AND P0, PT, R3, 0xfe, PT ;  /* 0x000000fe0300780c */ /* 0x000fda0003f06070 */
[----:B------:R-:W-:Y:S05]  /*0610*/  @!P0 BRA `(.L_x_9) ;  /* 0x0000000000808947 */ /* 0x000fea0003800000 */
[----:B------:R-:W-:-:S13]  /*0620*/  ISETP.GT.AND P0, PT, R11, 0xfe, PT ;  /* 0x000000fe0b00780c */ /* 0x000fda0003f04270 */
[----:B------:R-:W-:Y:S05]  /*0630*/  @P0 BRA `(.L_x_10) ;  /* 0x00000000006c0947 */ /* 0x000fea0003800000 */
[----:B------:R-:W-:-:S13]  /*0640*/  ISETP.GE.AND P0, PT, R11, 0x1, PT ;  /* 0x000000010b00780c */ /* 0x000fda0003f06270 */
[----:B------:R-:W-:Y:S05]  /*0650*/  @P0 BRA `(.L_x_11) ;  /* 0x0000000000740947 */ /* 0x000fea0003800000 */
[----:B------:R-:W-:Y:S02]  /*0660*/  ISETP.GE.AND P0, PT, R11, -0x18, PT ;  /* 0xffffffe80b00780c */ /* 0x000fe40003f06270 */
[----:B------:R-:W-:-:S11]  /*0670*/  LOP3.LUT R0, R0, 0x80000000, RZ, 0xc0, !PT ;  /* 0x8000000000007812 */ /* 0x000fd600078ec0ff */
[----:B------:R-:W-:Y:S05]  /*0680*/  @!P0 BRA `(.L_x_11) ;  /* 0x0000000000688947 */ /* 0x000fea0003800000 */
[CCC-:B------:R-:W-:Y:S01]  /*0690*/  FFMA.RZ R3, R14.reuse, R12.reuse, R9.reuse ;  /* 0x0000000c0e037223 */ /* 0x1c0fe2000000c009 */
[C---:B------:R-:W-:Y:S02]  /*06a0*/  VIADD R10, R11.reuse, 0x20 ;  /* 0x000000200b0a7836 */ /* 0x040fe40000000000 */
[CC--:B------:R-:W-:Y:S01]  /*06b0*/  FFMA.RM R8, R14.reuse, R12.reuse, R9 ;  /* 0x0000000c0e087223 */ /* 0x0c0fe20000004009 */
[----:B------:R-:W-:Y:S01]  /*06c0*/  IMAD.MOV R7, RZ, RZ, -R11 ;  /* 0x000000ffff077224 */ /* 0x000fe200078e0a0b */
[----:B------:R-:W-:Y:S02]  /*06d0*/  ISETP.NE.AND P2, PT, R11, RZ, PT ;  /* 0x000000ff0b00720c */ /* 0x000fe40003f45270 */
[----:B------:R-:W-:Y:S01]  /*06e0*/  LOP3.LUT R5, R3, 0x7fffff, RZ, 0xc0, !PT ;  /* 0x007fffff03057812 */ /* 0x000fe200078ec0ff */
[----:B------:R-:W-:Y:S01]  /*06f0*/  FFMA.RP R3, R14, R12, R9 ;  /* 0x0000000c0e037223 */ /* 0x000fe20000008009 */
[----:B------:R-:W-:Y:S02]  /*0700*/  ISETP.NE.AND P1, PT, R11, RZ, PT ;  /* 0x000000ff0b00720c */ /* 0x000fe40003f25270 */
[----:B------:R-:W-:-:S02]  /*0710*/  LOP3.LUT R5, R5, 0x800000, RZ, 0xfc, !PT ;  /* 0x0080000005057812 */ /* 0x000fc400078efcff */
[----:B------:R-:W-:Y:S02]  /*0720*/  FSETP.NEU.FTZ.AND P0, PT, R3, R8, PT ;  /* 0x000000080300720b */ /* 0x000fe40003f1d000 */
[----:B------:R-:W-:Y:S02]  /*0730*/  SHF.L.U32 R10, R5, R10, RZ ;  /* 0x0000000a050a7219 */ /* 0x000fe400000006ff */
[----:B------:R-:W-:Y:S02]  /*0740*/  SEL R8, R7, RZ, P2 ;  /* 0x000000ff07087207 */ /* 0x000fe40001000000 */
[----:B------:R-:W-:Y:S02]  /*0750*/  ISETP.NE.AND P1, PT, R10, RZ, P1 ;  /* 0x000000ff0a00720c */ /* 0x000fe40000f25270 */
[----:B------:R-:W-:Y:S02]  /*0760*/  SHF.R.U32.HI R8, RZ, R8, R5 ;  /* 0x00000008ff087219 */ /* 0x000fe40000011605 */
[----:B------:R-:W-:-:S02]  /*0770*/  PLOP3.LUT P0, PT, P0, P1, PT, 0xf8, 0x8f ;  /* 0x00000000008f781c */ /* 0x000fc40000703f70 */
[----:B------:R-:W-:Y:S02]  /*0780*/  SHF.R.U32.HI R10, RZ, 0x1, R8 ;  /* 0x00000001ff0a7819 */ /* 0x000fe40000011608 */
[----:B------:R-:W-:-:S04]  /*0790*/  SEL R3, RZ, 0x1, !P0 ;  /* 0x00000001ff037807 */ /* 0x000fc80004000000 */
[----:B------:R-:W-:-:S04]  /*07a0*/  LOP3.LUT R3, R3, 0x1, R10, 0xf8, !PT ;  /* 0x0000000103037812 */ /* 0x000fc800078ef80a */
[----:B------:R-:W-:-:S05]  /*07b0*/  LOP3.LUT R3, R3, R8, RZ, 0xc0, !PT ;  /* 0x0000000803037212 */ /* 0x000fca00078ec0ff */
[----:B------:R-:W-:-:S05]  /*07c0*/  IMAD.IADD R3, R10, 0x1, R3 ;  /* 0x000000010a037824 */ /* 0x000fca00078e0203 */
[----:B------:R-:W-:Y:S01]  /*07d0*/  LOP3.LUT R0, R3, R0, RZ, 0xfc, !PT ;  /* 0x0000000003007212 */ /* 0x000fe200078efcff */
[----:B------:R-:W-:Y:S06]  /*07e0*/  BRA `(.L_x_11) ;  /* 0x0000000000107947 */ /* 0x000fec0003800000 */
.L_x_10:
[----:B------:R-:W-:-:S04]  /*07f0*/  LOP3.LUT R0, R0, 0x80000000, RZ, 0xc0, !PT ;  /* 0x8000000000007812 */ /* 0x000fc800078ec0ff */
[----:B------:R-:W-:Y:S01]  /*0800*/  LOP3.LUT R0, R0, 0x7f800000, RZ, 0xfc, !PT ;  /* 0x7f80000000007812 */ /* 0x000fe200078efcff */
[----:B------:R-:W-:Y:S06]  /*0810*/  BRA `(.L_x_11) ;  /* 0x0000000000047947 */ /* 0x000fec0003800000 */
.L_x_9:
[----:B------:R-:W-:-:S07]  /*0820*/  IMAD R0, R7, 0x800000, R0 ;  /* 0x0080000007007824 */ /* 0x000fce00078e0200 */
.L_x_11:
[----:B------:R-:W-:Y:S05]  /*0830*/  BSYNC.RECONVERGENT B2 ;  /* 0x0000000000027941 */ /* 0x000fea0003800200 */
.L_x_8:
[----:B------:R-:W-:Y:S05]  /*0840*/  BRA `(.L_x_12) ;  /* 0x0000000000207947 */ /* 0x000fea0003800000 */
.L_x_7:
[----:B------:R-:W-:-:S04]  /*0850*/  LOP3.LUT R0, R5, 0x80000000, R9, 0x48, !PT ;  /* 0x8000000005007812 */ /* 0x000fc800078e4809 */
[----:B------:R-:W-:Y:S01]  /*0860*/  LOP3.LUT R0, R0, 0x7f800000, RZ, 0xfc, !PT ;  /* 0x7f80000000007812 */ /* 0x000fe200078efcff */
[----:B------:R-:W-:Y:S06]  /*0870*/  BRA `(.L_x_12) ;  /* 0x0000000000147947 */ /* 0x000fec0003800000 */
.L_x_6:
[----:B------:R-:W-:Y:S01]  /*0880*/  LOP3.LUT R0, R5, 0x80000000, R9, 0x48, !PT ;  /* 0x8000000005007812 */ /* 0x000fe200078e4809 */
[----:B------:R-:W-:Y:S06]  /*0890*/  BRA `(.L_x_12) ;  /* 0x00000000000c7947 */ /* 0x000fec0003800000 */
.L_x_5:
[----:B------:R-:W0:Y:S01]  /*08a0*/  MUFU.RSQ R0, -QNAN ;  /* 0xffc0000000007908 */ /* 0x000e220000001400 */
[----:B------:R-:W-:Y:S05]  /*08b0*/  BRA `(.L_x_12) ;  /* 0x0000000000047947 */ /* 0x000fea0003800000 */
.L_x_4:
[----:B------:R-:W-:-:S07]  /*08c0*/  FADD.FTZ R0, R0, R3 ;  /* 0x0000000300007221 */ /* 0x000fce0000010000 */
.L_x_12:
[----:B------:R-:W-:Y:S05]  /*08d0*/  BSYNC.RECONVERGENT B1 ;  /* 0x0000000000017941 */ /* 0x000fea0003800200 */
.L_x_2:
[----:B------:R-:W-:-:S04]  /*08e0*/  IMAD.MOV.U32 R7, RZ, RZ, 0x0 ;  /* 0x00000000ff077424 */ /* 0x000fc800078e00ff */
[----:B0-----:R-:W-:Y:S05]  /*08f0*/  RET.REL.NODEC R6 `(_Z11silu_kernelPKfPfi) ;  /* 0xfffffff406c07950 */ /* 0x001fea0003c3ffff */
.L_x_13:
[----:B------:R-:W-:-:S00]  /*0900*/  BRA `(.L_x_13) ;  /* 0xfffffffc00fc7947 */ /* 0x000fc0000383ffff */
[----:B------:R-:W-:-:S00]  /*0910*/  NOP ;  /* 0x0000000000007918 */ /* 0x000fc00000000000 */
        /* <DEDUP_REMOVED lines=14> */
.L_x_14:


//--------------------- .nv.shared.reserved.0     --------------------------
	.section	.nv.shared.reserved.0,"aw",@nobits
	.weak		__nv_reservedSMEM_offset_0_alias
	.size		__nv_reservedSMEM_offset_0_alias, 0, 64
	.other		__nv_reservedSMEM_offset_0_alias,@"STO_CUDA_RESERVED_SHARED STV_DEFAULT"
__nv_reservedSMEM_offset_0_alias:
	.zero		0
	.zero		64


//--------------------- .nv.constant0._Z11silu_kernelPKfPfi --------------------------
	.section	.nv.constant0._Z11silu_kernelPKfPfi,"a",@progbits
	.sectionflags	@""
	.align	4
.nv.constant0._Z11silu_kernelPKfPfi:
	.zero		916


//--------------------- SYMBOLS --------------------------

	.type		.nv.reservedSmem.offset0,@object
	.size		.nv.reservedSmem.offset0,0x4
